	.headerflags	@"EF_CUDA_TEXMODE_UNIFIED EF_CUDA_64BIT_ADDRESS EF_CUDA_SM89 EF_CUDA_VIRTUAL_SM(EF_CUDA_SM89)"
	.elftype	@"ET_EXEC"


//--------------------- .nv.info                  --------------------------
	.section	.nv.info,"",@"SHT_CUDA_INFO"
	.align	4


	//----- nvinfo : EIATTR_REGCOUNT
	.align		4
        /*0000*/ 	.byte	0x04, 0x2f
        /*0002*/ 	.short	(.L_1 - .L_0)
	.align		4
.L_0:
        /*0004*/ 	.word	index@(triton_red_fused_sum_1)
        /*0008*/ 	.word	0x00000019


	//----- nvinfo : EIATTR_FRAME_SIZE
	.align		4
.L_1:
        /*000c*/ 	.byte	0x04, 0x11
        /*000e*/ 	.short	(.L_3 - .L_2)
	.align		4
.L_2:
        /*0010*/ 	.word	index@(triton_red_fused_sum_1)
        /*0014*/ 	.word	0x00000000


	//----- nvinfo : EIATTR_MIN_STACK_SIZE
	.align		4
.L_3:
        /*0018*/ 	.byte	0x04, 0x12
        /*001a*/ 	.short	(.L_5 - .L_4)
	.align		4
.L_4:
        /*001c*/ 	.word	index@(triton_red_fused_sum_1)
        /*0020*/ 	.word	0x00000000
.L_5:


//--------------------- .nv.info.triton_red_fused_sum_1 --------------------------
	.section	.nv.info.triton_red_fused_sum_1,"",@"SHT_CUDA_INFO"
	.sectionflags	@""
	.align	4


	//----- nvinfo : EIATTR_CUDA_API_VERSION
	.align		4
        /*0000*/ 	.byte	0x04, 0x37
        /*0002*/ 	.short	(.L_7 - .L_6)
.L_6:
        /*0004*/ 	.word	0x00000080


	//----- nvinfo : EIATTR_PARAM_CBANK
	.align		4
.L_7:
        /*0008*/ 	.byte	0x04, 0x0a
        /*000a*/ 	.short	(.L_9 - .L_8)
	.align		4
.L_8:
        /*000c*/ 	.word	index@(.nv.constant0.triton_red_fused_sum_1)
        /*0010*/ 	.short	0x0160
        /*0012*/ 	.short	0x0020


	//----- nvinfo : EIATTR_CBANK_PARAM_SIZE
	.align		4
.L_9:
        /*0014*/ 	.byte	0x03, 0x19
        /*0016*/ 	.short	0x0020


	//----- nvinfo : EIATTR_KPARAM_INFO
	.align		4
        /*0018*/ 	.byte	0x04, 0x17
        /*001a*/ 	.short	(.L_11 - .L_10)
.L_10:
        /*001c*/ 	.word	0x00000000
        /*0020*/ 	.short	0x0004
        /*0022*/ 	.short	0x0018
        /*0024*/ 	.byte	0x00, 0xf4, 0x21, 0x00


	//----- nvinfo : EIATTR_KPARAM_INFO
	.align		4
.L_11:
        /*0028*/ 	.byte	0x04, 0x17
        /*002a*/ 	.short	(.L_13 - .L_12)
.L_12:
        /*002c*/ 	.word	0x00000000
        /*0030*/ 	.short	0x0003
        /*0032*/ 	.short	0x0014
        /*0034*/ 	.byte	0x00, 0xf0, 0x11, 0x00


	//----- nvinfo : EIATTR_KPARAM_INFO
	.align		4
.L_13:
        /*0038*/ 	.byte	0x04, 0x17
        /*003a*/ 	.short	(.L_15 - .L_14)
.L_14:
        /*003c*/ 	.word	0x00000000
        /*0040*/ 	.short	0x0002
        /*0042*/ 	.short	0x0010
        /*0044*/ 	.byte	0x00, 0xf0, 0x11, 0x00


	//----- nvinfo : EIATTR_KPARAM_INFO
	.align		4
.L_15:
        /*0048*/ 	.byte	0x04, 0x17
        /*004a*/ 	.short	(.L_17 - .L_16)
.L_16:
        /*004c*/ 	.word	0x00000000
        /*0050*/ 	.short	0x0001
        /*0052*/ 	.short	0x0008
        /*0054*/ 	.byte	0x00, 0xf4, 0x21, 0x00


	//----- nvinfo : EIATTR_KPARAM_INFO
	.align		4
.L_17:
        /*0058*/ 	.byte	0x04, 0x17
        /*005a*/ 	.short	(.L_19 - .L_18)
.L_18:
        /*005c*/ 	.word	0x00000000
        /*0060*/ 	.short	0x0000
        /*0062*/ 	.short	0x0000
        /*0064*/ 	.byte	0x00, 0xf4, 0x21, 0x00


	//----- nvinfo : EIATTR_MAXREG_COUNT
	.align		4
.L_19:
        /*0068*/ 	.byte	0x03, 0x1b
        /*006a*/ 	.short	0x00ff


	//----- nvinfo : EIATTR_COOP_GROUP_MASK_REGIDS
	.align		4
        /*006c*/ 	.byte	0x04, 0x29
        /*006e*/ 	.short	(.L_21 - .L_20)


	//   ....[0]....
.L_20:
        /*0070*/ 	.word	0xffffffff


	//   ....[1]....
        /*0074*/ 	.word	0xffffffff


	//   ....[2]....
        /*0078*/ 	.word	0xffffffff


	//   ....[3]....
        /*007c*/ 	.word	0xffffffff


	//   ....[4]....
        /*0080*/ 	.word	0xffffffff


	//   ....[5]....
        /*0084*/ 	.word	0xffffffff


	//   ....[6]....
        /*0088*/ 	.word	0xffffffff


	//   ....[7]....
        /*008c*/ 	.word	0xffffffff


	//   ....[8]....
        /*0090*/ 	.word	0xffffffff


	//   ....[9]....
        /*0094*/ 	.word	0xffffffff


	//   ....[10]....
        /*0098*/ 	.word	0xffffffff


	//   ....[11]....
        /*009c*/ 	.word	0xffffffff


	//   ....[12]....
        /*00a0*/ 	.word	0xffffffff


	//   ....[13]....
        /*00a4*/ 	.word	0xffffffff


	//----- nvinfo : EIATTR_COOP_GROUP_INSTR_OFFSETS
	.align		4
.L_21:
        /*00a8*/ 	.byte	0x04, 0x28
        /*00aa*/ 	.short	(.L_23 - .L_22)


	//   ....[0]....
.L_22:
        /*00ac*/ 	.word	0x00000300


	//   ....[1]....
        /*00b0*/ 	.word	0x00000330


	//   ....[2]....
        /*00b4*/ 	.word	0x00000360


	//   ....[3]....
        /*00b8*/ 	.word	0x00000370


	//   ....[4]....
        /*00bc*/ 	.word	0x000003b0


	//   ....[5]....
        /*00c0*/ 	.word	0x000003d0


	//   ....[6]....
        /*00c4*/ 	.word	0x000003e0


	//   ....[7]....
        /*00c8*/ 	.word	0x000003f0


	//   ....[8]....
        /*00cc*/ 	.word	0x00000430


	//   ....[9]....
        /*00d0*/ 	.word	0x00000460


	//   ....[10]....
        /*00d4*/ 	.word	0x00000490


	//   ....[11]....
        /*00d8*/ 	.word	0x000004b0


	//   ....[12]....
        /*00dc*/ 	.word	0x00000580


	//   ....[13]....
        /*00e0*/ 	.word	0x000005a0


	//----- nvinfo : EIATTR_EXIT_INSTR_OFFSETS
	.align		4
.L_23:
        /*00e4*/ 	.byte	0x04, 0x1c
        /*00e6*/ 	.short	(.L_25 - .L_24)


	//   ....[0]....
.L_24:
        /*00e8*/ 	.word	0x00000670


	//   ....[1]....
        /*00ec*/ 	.word	0x000006c0


	//----- nvinfo : EIATTR_REQNTID
	.align		4
.L_25:
        /*00f0*/ 	.byte	0x04, 0x10
        /*00f2*/ 	.short	(.L_27 - .L_26)
.L_26:
        /*00f4*/ 	.word	0x00000080
        /*00f8*/ 	.word	0x00000001
        /*00fc*/ 	.word	0x00000001


	//----- nvinfo : EIATTR_CRS_STACK_SIZE
	.align		4
.L_27:
        /*0100*/ 	.byte	0x04, 0x1e
        /*0102*/ 	.short	(.L_29 - .L_28)
.L_28:
        /*0104*/ 	.word	0x00000000
.L_29:


//--------------------- .nv.callgraph             --------------------------
	.section	.nv.callgraph,"",@"SHT_CUDA_CALLGRAPH"
	.align	4
	.sectionentsize	8
	.align		4
        /*0000*/ 	.word	0x00000000
	.align		4
        /*0004*/ 	.word	0xffffffff
	.align		4
        /*0008*/ 	.word	0x00000000
	.align		4
        /*000c*/ 	.word	0xfffffffe
	.align		4
        /*0010*/ 	.word	0x00000000
	.align		4
        /*0014*/ 	.word	0xfffffffd
	.align		4
        /*0018*/ 	.word	0x00000000
	.align		4
        /*001c*/ 	.word	0xfffffffc


//--------------------- .nv.rel.action            --------------------------
	.section	.nv.rel.action,"",@"SHT_CUDA_RELOCINFO"
	.align	8
	.sectionentsize	8
        /*0000*/ 	.byte	0x73, 0x00, 0x00, 0x00, 0x00, 0x00, 0x00, 0x00, 0x00, 0x00, 0x00, 0x11, 0x25, 0x00, 0x05, 0x36


//--------------------- .nv.constant0.triton_red_fused_sum_1 --------------------------
	.section	.nv.constant0.triton_red_fused_sum_1,"a",@progbits
	.sectionflags	@""
	.align	4
.nv.constant0.triton_red_fused_sum_1:
	.zero		384


//--------------------- .text.triton_red_fused_sum_1 --------------------------
	.section	.text.triton_red_fused_sum_1,"ax",@progbits
	.sectionflags	@"SHF_BARRIERS=1"
	.sectioninfo	@"SHI_REGISTERS=25"
	.align	128
        .global         triton_red_fused_sum_1
        .type           triton_red_fused_sum_1,@function
        .size           triton_red_fused_sum_1,(.L_x_3 - triton_red_fused_sum_1)
        .other          triton_red_fused_sum_1,@"STO_CUDA_ENTRY STV_DEFAULT"
triton_red_fused_sum_1:
.text.triton_red_fused_sum_1:
[----:B------:R-:W-:Y:S02]  /*0000*/  MOV R1, c[0x0][0x28] ;  /* 0x00000a0000017a02 */ /* 0x000fe40000000f00 */
[----:B------:R-:W0:Y:S01]  /*0010*/  S2R R3, SR_CTAID.X ;  /* 0x0000000000037919 */ /* 0x000e220000002500 */
[----:B------:R-:W-:Y:S01]  /*0020*/  ULDC.64 UR4, c[0x0][0x118] ;  /* 0x0000460000047ab9 */ /* 0x000fe20000000a00 */
[----:B------:R-:W-:Y:S01]  /*0030*/  BSSY B0, `(.L_x_0) ;  /* 0x000002c000007945 */ /* 0x000fe20003800000 */
[----:B------:R-:W-:Y:S01]  /*0040*/  MOV R20, 0x4 ;  /* 0x0000000400147802 */ /* 0x000fe20000000f00 */
[----:B------:R-:W1:Y:S01]  /*0050*/  S2R R0, SR_TID.X ;  /* 0x0000000000007919 */ /* 0x000e620000002100 */
[----:B0-----:R-:W-:Y:S02]  /*0060*/  SHF.L.U32 R3, R3, 0x4, RZ ;  /* 0x0000000403037819 */ /* 0x001fe400000006ff */
[----:B-1----:R-:W-:Y:S02]  /*0070*/  SHF.L.U32 R2, R0, 0x2, RZ ;  /* 0x0000000200027819 */ /* 0x002fe400000006ff */
[----:B------:R-:W-:Y:S02]  /*0080*/  SHF.R.U32.HI R8, RZ, 0x2, R0 ;  /* 0x00000002ff087819 */ /* 0x000fe40000011600 */
[----:B------:R-:W-:-:S04]  /*0090*/  LOP3.LUT R4, R3, 0xc, R2, 0xf8, !PT ;  /* 0x0000000c03047812 */ /* 0x000fc800078ef802 */
[C---:B------:R-:W-:Y:S01]  /*00a0*/  ISETP.GE.AND P0, PT, R4.reuse, 0x600, PT ;  /* 0x000006000400780c */ /* 0x040fe20003f06270 */
[----:B------:R-:W-:-:S05]  /*00b0*/  IMAD.HI R5, R4, 0x2aaaaaab, RZ ;  /* 0x2aaaaaab04057827 */ /* 0x000fca00078e02ff */
[----:B------:R-:W-:-:S04]  /*00c0*/  SHF.R.U32.HI R6, RZ, 0x1, R5 ;  /* 0x00000001ff067819 */ /* 0x000fc80000011605 */
[----:B------:R-:W-:Y:S02]  /*00d0*/  LEA.HI R7, R5, R6, RZ, 0x1 ;  /* 0x0000000605077211 */ /* 0x000fe400078f08ff */
[----:B------:R-:W-:Y:S01]  /*00e0*/  SGXT.U32 R5, R8, 0x5 ;  /* 0x000000050805781a */ /* 0x000fe20000000000 */
[----:B------:R-:W-:Y:S02]  /*00f0*/  @P0 CS2R R18, SRZ ;  /* 0x0000000000120805 */ /* 0x000fe4000001ff00 */
[----:B------:R-:W-:Y:S02]  /*0100*/  IMAD R4, R7, 0x5f4, R4 ;  /* 0x000005f407047824 */ /* 0x000fe400078e0204 */
[----:B------:R-:W-:Y:S02]  /*0110*/  @P0 CS2R R6, SRZ ;  /* 0x0000000000060805 */ /* 0x000fe4000001ff00 */
[----:B------:R-:W-:Y:S01]  /*0120*/  IMAD R11, R5, 0xc, R4 ;  /* 0x0000000c050b7824 */ /* 0x000fe200078e0204 */
[----:B------:R-:W-:Y:S05]  /*0130*/  @P0 BRA `(.L_x_1) ;  /* 0x000001b000000947 */ /* 0x000fea0003800000 */
[C---:B------:R-:W-:Y:S01]  /*0140*/  IADD3 R9, R11.reuse, 0x180, RZ ;  /* 0x000001800b097810 */ /* 0x040fe20007ffe0ff */
[C---:B------:R-:W-:Y:S01]  /*0150*/  IMAD.WIDE R4, R11.reuse, R20, c[0x0][0x160] ;  /* 0x000058000b047625 */ /* 0x040fe200078e0214 */
[----:B------:R-:W-:-:S03]  /*0160*/  IADD3 R13, R11, 0x300, RZ ;  /* 0x000003000b0d7810 */ /* 0x000fc60007ffe0ff */
[-C--:B------:R-:W-:Y:S02]  /*0170*/  IMAD.WIDE R8, R9, R20.reuse, c[0x0][0x160] ;  /* 0x0000580009087625 */ /* 0x080fe400078e0214 */
[----:B------:R-:W2:Y:S01]  /*0180*/  LDG.E.EF.128 R4, [R4.64] ;  /* 0x0000000404047981 */ /* 0x000ea2000c0e1d00 */
[----:B------:R-:W-:Y:S01]  /*0190*/  IADD3 R17, R11, 0x480, RZ ;  /* 0x000004800b117810 */ /* 0x000fe20007ffe0ff */
[-C--:B------:R-:W-:Y:S02]  /*01a0*/  IMAD.WIDE R12, R13, R20.reuse, c[0x0][0x160] ;  /* 0x000058000d0c7625 */ /* 0x080fe400078e0214 */
[----:B------:R-:W3:Y:S02]  /*01b0*/  LDG.E.EF.128 R8, [R8.64] ;  /* 0x0000000408087981 */ /* 0x000ee4000c0e1d00 */
[----:B------:R-:W-:Y:S02]  /*01c0*/  IMAD.WIDE R16, R17, R20, c[0x0][0x160] ;  /* 0x0000580011107625 */ /* 0x000fe400078e0214 */
[----:B------:R-:W4:Y:S04]  /*01d0*/  LDG.E.EF.128 R12, [R12.64] ;  /* 0x000000040c0c7981 */ /* 0x000f28000c0e1d00 */
[----:B------:R-:W5:Y:S01]  /*01e0*/  LDG.E.EF.128 R16, [R16.64] ;  /* 0x0000000410107981 */ /* 0x000f62000c0e1d00 */
[----:B--2---:R-:W-:Y:S01]  /*01f0*/  FADD R22, RZ, R7 ;  /* 0x00000007ff167221 */ /* 0x004fe20000000000 */
[----:B------:R-:W-:Y:S01]  /*0200*/  FADD R21, RZ, R6 ;  /* 0x00000006ff157221 */ /* 0x000fe20000000000 */
[----:B------:R-:W-:Y:S01]  /*0210*/  FADD R6, RZ, R5 ;  /* 0x00000005ff067221 */ /* 0x000fe20000000000 */
[----:B------:R-:W-:Y:S01]  /*0220*/  FADD R7, RZ, R4 ;  /* 0x00000004ff077221 */ /* 0x000fe20000000000 */
[----:B---3--:R-:W-:Y:S01]  /*0230*/  FADD R22, R11, R22 ;  /* 0x000000160b167221 */ /* 0x008fe20000000000 */
[----:B------:R-:W-:Y:S01]  /*0240*/  FADD R21, R10, R21 ;  /* 0x000000150a157221 */ /* 0x000fe20000000000 */
[----:B------:R-:W-:Y:S01]  /*0250*/  FADD R6, R9, R6 ;  /* 0x0000000609067221 */ /* 0x000fe20000000000 */
[----:B------:R-:W-:Y:S01]  /*0260*/  FADD R7, R8, R7 ;  /* 0x0000000708077221 */ /* 0x000fe20000000000 */
[----:B----4-:R-:W-:Y:S01]  /*0270*/  FADD R22, R15, R22 ;  /* 0x000000160f167221 */ /* 0x010fe20000000000 */
[----:B------:R-:W-:Y:S01]  /*0280*/  FADD R21, R14, R21 ;  /* 0x000000150e157221 */ /* 0x000fe20000000000 */
[----:B------:R-:W-:Y:S01]  /*0290*/  FADD R6, R13, R6 ;  /* 0x000000060d067221 */ /* 0x000fe20000000000 */
[----:B------:R-:W-:Y:S01]  /*02a0*/  FADD R7, R12, R7 ;  /* 0x000000070c077221 */ /* 0x000fe20000000000 */
[----:B-----5:R-:W-:Y:S01]  /*02b0*/  FADD R19, R19, R22 ;  /* 0x0000001613137221 */ /* 0x020fe20000000000 */
[----:B------:R-:W-:Y:S01]  /*02c0*/  FADD R18, R18, R21 ;  /* 0x0000001512127221 */ /* 0x000fe20000000000 */
[----:B------:R-:W-:Y:S01]  /*02d0*/  FADD R6, R17, R6 ;  /* 0x0000000611067221 */ /* 0x000fe20000000000 */
[----:B------:R-:W-:-:S02]  /*02e0*/  FADD R7, R16, R7 ;  /* 0x0000000710077221 */ /* 0x000fc40000000000 */
.L_x_1:
[----:B------:R-:W-:Y:S05]  /*02f0*/  BSYNC B0 ;  /* 0x0000000000007941 */ /* 0x000fea0003800000 */
.L_x_0:
[----:B------:R-:W0:Y:S01]  /*0300*/  SHFL.BFLY PT, R5, R6, 0x10, 0x1f ;  /* 0x0e001f0006057f89 */ /* 0x000e2200000e0000 */
[----:B------:R-:W-:-:S02]  /*0310*/  LOP3.LUT P0, RZ, R0, 0x1c, RZ, 0xc0, !PT ;  /* 0x0000001c00ff7812 */ /* 0x000fc4000780c0ff */
[----:B------:R-:W-:Y:S01]  /*0320*/  LOP3.LUT R2, R2, 0xc, RZ, 0xc0, !PT ;  /* 0x0000000c02027812 */ /* 0x000fe200078ec0ff */
[----:B------:R-:W1:Y:S01]  /*0330*/  SHFL.BFLY PT, R4, R7, 0x10, 0x1f ;  /* 0x0e001f0007047f89 */ /* 0x000e6200000e0000 */
[----:B------:R-:W-:Y:S02]  /*0340*/  ISETP.GE.AND P1, PT, R0, 0x40, PT ;  /* 0x000000400000780c */ /* 0x000fe40003f26270 */
[----:B------:R-:W-:Y:S01]  /*0350*/  LOP3.LUT R3, R3, 0xf, R0, 0xf8, !PT ;  /* 0x0000000f03037812 */ /* 0x000fe200078ef800 */
[----:B------:R-:W2:Y:S04]  /*0360*/  SHFL.BFLY PT, R9, R18, 0x10, 0x1f ;  /* 0x0e001f0012097f89 */ /* 0x000ea800000e0000 */
[----:B------:R-:W3:Y:S01]  /*0370*/  SHFL.BFLY PT, R10, R19, 0x10, 0x1f ;  /* 0x0e001f00130a7f89 */ /* 0x000ee200000e0000 */
[----:B0-----:R-:W-:Y:S01]  /*0380*/  FADD R8, R5, R6 ;  /* 0x0000000605087221 */ /* 0x001fe20000000000 */
[----:B-1----:R-:W-:Y:S01]  /*0390*/  FADD R4, R4, R7 ;  /* 0x0000000704047221 */ /* 0x002fe20000000000 */
[----:B--2---:R-:W-:-:S04]  /*03a0*/  FADD R11, R9, R18 ;  /* 0x00000012090b7221 */ /* 0x004fc80000000000 */
[----:B------:R-:W0:Y:S01]  /*03b0*/  SHFL.BFLY PT, R5, R4, 0x8, 0x1f ;  /* 0x0d001f0004057f89 */ /* 0x000e2200000e0000 */
[----:B---3--:R-:W-:-:S03]  /*03c0*/  FADD R13, R10, R19 ;  /* 0x000000130a0d7221 */ /* 0x008fc60000000000 */
[----:B------:R-:W1:Y:S04]  /*03d0*/  SHFL.BFLY PT, R9, R8, 0x8, 0x1f ;  /* 0x0d001f0008097f89 */ /* 0x000e6800000e0000 */
[----:B------:R-:W2:Y:S04]  /*03e0*/  SHFL.BFLY PT, R10, R11, 0x8, 0x1f ;  /* 0x0d001f000b0a7f89 */ /* 0x000ea800000e0000 */
[----:B------:R-:W3:Y:S01]  /*03f0*/  SHFL.BFLY PT, R12, R13, 0x8, 0x1f ;  /* 0x0d001f000d0c7f89 */ /* 0x000ee200000e0000 */
[----:B0-----:R-:W-:Y:S01]  /*0400*/  FADD R5, R4, R5 ;  /* 0x0000000504057221 */ /* 0x001fe20000000000 */
[----:B------:R-:W-:Y:S01]  /*0410*/  SHF.R.U32.HI R4, RZ, 0x3, R0 ;  /* 0x00000003ff047819 */ /* 0x000fe20000011600 */
[----:B-1----:R-:W-:-:S03]  /*0420*/  FADD R9, R8, R9 ;  /* 0x0000000908097221 */ /* 0x002fc60000000000 */
[----:B------:R-:W0:Y:S01]  /*0430*/  SHFL.BFLY PT, R6, R5, 0x4, 0x1f ;  /* 0x0c801f0005067f89 */ /* 0x000e2200000e0000 */
[----:B--2---:R-:W-:Y:S01]  /*0440*/  FADD R7, R11, R10 ;  /* 0x0000000a0b077221 */ /* 0x004fe20000000000 */
[C---:B------:R-:W-:Y:S02]  /*0450*/  SHF.L.U32 R11, R2.reuse, 0x4, RZ ;  /* 0x00000004020b7819 */ /* 0x040fe400000006ff */
[----:B------:R-:W1:Y:S01]  /*0460*/  SHFL.BFLY PT, R10, R9, 0x4, 0x1f ;  /* 0x0c801f00090a7f89 */ /* 0x000e6200000e0000 */
[----:B---3--:R-:W-:Y:S01]  /*0470*/  FADD R14, R13, R12 ;  /* 0x0000000c0d0e7221 */ /* 0x008fe20000000000 */
[----:B------:R-:W-:Y:S02]  /*0480*/  LOP3.LUT R4, R11, 0xc, R4, 0xf8, !PT ;  /* 0x0000000c0b047812 */ /* 0x000fe400078ef804 */
[----:B------:R-:W2:Y:S01]  /*0490*/  SHFL.BFLY PT, R12, R7, 0x4, 0x1f ;  /* 0x0c801f00070c7f89 */ /* 0x000ea200000e0000 */
[----:B------:R-:W-:-:S03]  /*04a0*/  IMAD R11, R2, -0xc, R11 ;  /* 0xfffffff4020b7824 */ /* 0x000fc600078e020b */
[----:B------:R-:W3:Y:S01]  /*04b0*/  SHFL.BFLY PT, R15, R14, 0x4, 0x1f ;  /* 0x0c801f000e0f7f89 */ /* 0x000ee200000e0000 */
[----:B0-----:R-:W-:Y:S01]  /*04c0*/  FADD R13, R5, R6 ;  /* 0x00000006050d7221 */ /* 0x001fe20000000000 */
[----:B-1----:R-:W-:-:S04]  /*04d0*/  FADD R17, R9, R10 ;  /* 0x0000000a09117221 */ /* 0x002fc80000000000 */
[----:B------:R-:W-:Y:S01]  /*04e0*/  @!P0 STS [R4], R13 ;  /* 0x0000000d04008388 */ /* 0x000fe20000000800 */
[----:B--2---:R-:W-:-:S03]  /*04f0*/  FADD R9, R7, R12 ;  /* 0x0000000c07097221 */ /* 0x004fc60000000000 */
[----:B------:R-:W-:Y:S01]  /*0500*/  @!P0 STS [R4+0x10], R17 ;  /* 0x0000101104008388 */ /* 0x000fe20000000800 */
[----:B---3--:R-:W-:-:S03]  /*0510*/  FADD R15, R14, R15 ;  /* 0x0000000f0e0f7221 */ /* 0x008fc60000000000 */
[----:B------:R-:W-:Y:S04]  /*0520*/  @!P0 STS [R4+0x20], R9 ;  /* 0x0000200904008388 */ /* 0x000fe80000000800 */
[----:B------:R-:W-:Y:S04]  /*0530*/  @!P0 STS [R4+0x30], R15 ;  /* 0x0000300f04008388 */ /* 0x000fe80000000800 */
[----:B------:R-:W-:Y:S01]  /*0540*/  BAR.SYNC.DEFER_BLOCKING 0x0 ;  /* 0x0000000000007b1d */ /* 0x000fe20000010000 */
[----:B------:R-:W-:-:S04]  /*0550*/  LOP3.LUT P0, RZ, R0, 0x3, RZ, 0xc0, !PT ;  /* 0x0000000300ff7812 */ /* 0x000fc8000780c0ff */
[----:B------:R-:W-:Y:S01]  /*0560*/  ISETP.LT.AND P0, PT, R0, 0x40, !P0 ;  /* 0x000000400000780c */ /* 0x000fe20004701270 */
[----:B------:R-:W0:Y:S04]  /*0570*/  @!P1 LDS R16, [R0.X4] ;  /* 0x0000000000109984 */ /* 0x000e280000004800 */
[----:B0-----:R-:W0:Y:S02]  /*0580*/  SHFL.BFLY PT, R5, R16, 0x2, 0x1f ;  /* 0x0c401f0010057f89 */ /* 0x001e2400000e0000 */
[----:B0-----:R-:W-:-:S05]  /*0590*/  FADD R5, R16, R5 ;  /* 0x0000000510057221 */ /* 0x001fca0000000000 */
[----:B------:R-:W0:Y:S02]  /*05a0*/  SHFL.BFLY PT, R6, R5, 0x1, 0x1f ;  /* 0x0c201f0005067f89 */ /* 0x000e2400000e0000 */
[----:B0-----:R-:W-:-:S05]  /*05b0*/  FADD R7, R5, R6 ;  /* 0x0000000605077221 */ /* 0x001fca0000000000 */
[----:B------:R-:W-:Y:S04]  /*05c0*/  @P0 STS [R0.X4], R7 ;  /* 0x0000000700000388 */ /* 0x000fe80000004800 */
[----:B------:R-:W-:Y:S01]  /*05d0*/  BAR.SYNC.DEFER_BLOCKING 0x0 ;  /* 0x0000000000007b1d */ /* 0x000fe20000010000 */
[----:B------:R-:W-:-:S04]  /*05e0*/  LOP3.LUT P0, RZ, R0, 0x70, RZ, 0xc0, !PT ;  /* 0x0000007000ff7812 */ /* 0x000fc8000780c0ff */
[----:B------:R-:W-:Y:S01]  /*05f0*/  ISETP.LT.AND P0, PT, R3, 0x600, !P0 ;  /* 0x000006000300780c */ /* 0x000fe20004701270 */
[----:B------:R-:W-:Y:S04]  /*0600*/  LDS R12, [R2.X16] ;  /* 0x00000000020c7984 */ /* 0x000fe8000000c800 */
[----:B------:R-:W-:Y:S04]  /*0610*/  LDS R13, [R2.X16+0x10] ;  /* 0x00001000020d7984 */ /* 0x000fe8000000c800 */
[----:B------:R-:W-:Y:S04]  /*0620*/  LDS R14, [R2.X16+0x20] ;  /* 0x00002000020e7984 */ /* 0x000fe8000000c800 */
[----:B------:R-:W0:Y:S04]  /*0630*/  LDS R15, [R2.X16+0x30] ;  /* 0x00003000020f7984 */ /* 0x000e28000000c800 */
[----:B------:R-:W-:Y:S06]  /*0640*/  BAR.SYNC.DEFER_BLOCKING 0x0 ;  /* 0x0000000000007b1d */ /* 0x000fec0000010000 */
[----:B0-----:R0:W-:Y:S04]  /*0650*/  STS.128 [R11], R12 ;  /* 0x0000000c0b007388 */ /* 0x0011e80000000c00 */
[----:B------:R-:W-:Y:S06]  /*0660*/  BAR.SYNC.DEFER_BLOCKING 0x0 ;  /* 0x0000000000007b1d */ /* 0x000fec0000010000 */
[----:B------:R-:W-:Y:S05]  /*0670*/  @!P0 EXIT ;  /* 0x000000000000894d */ /* 0x000fea0003800000 */
[----:B0-----:R-:W-:Y:S01]  /*0680*/  LOP3.LUT R0, R0, 0xf, RZ, 0xc0, !PT ;  /* 0x0000000f00007812 */ /* 0x001fe200078ec0ff */
[----:B------:R-:W-:-:S04]  /*0690*/  IMAD.WIDE R20, R3, R20, c[0x0][0x168] ;  /* 0x00005a0003147625 */ /* 0x000fc800078e0214 */
[----:B------:R-:W0:Y:S04]  /*06a0*/  LDS R5, [R0.X4] ;  /* 0x0000000000057984 */ /* 0x000e280000004800 */
[----:B0-----:R-:W-:Y:S01]  /*06b0*/  STG.E [R20.64], R5 ;  /* 0x0000000514007986 */ /* 0x001fe2000c101904 */
[----:B------:R-:W-:Y:S05]  /*06c0*/  EXIT ;  /* 0x000000000000794d */ /* 0x000fea0003800000 */
.L_x_2:
[----:B------:R-:W-:-:S00]  /*06d0*/  BRA `(.L_x_2) ;  /* 0xfffffff000007947 */ /* 0x000fc0000383ffff */
[----:B------:R-:W-:-:S00]  /*06e0*/  NOP ;  /* 0x0000000000007918 */ /* 0x000fc00000000000 */
        /* <DEDUP_REMOVED lines=9> */
.L_x_3:


//--------------------- .nv.shared.triton_red_fused_sum_1 --------------------------
	.section	.nv.shared.triton_red_fused_sum_1,"aw",@nobits
	.sectionflags	@""
	.align	16
